//
// Generated by NVIDIA NVVM Compiler
//
// Compiler Build ID: CL-36424714
// Cuda compilation tools, release 13.0, V13.0.88
// Based on NVVM 20.0.0
//

.version 9.0
.target sm_100
.address_size 64

	// .globl	_Z17mandelbrot_kernelPhddddddd

.visible .entry _Z17mandelbrot_kernelPhddddddd(
	.param .u64 .ptr .align 1 _Z17mandelbrot_kernelPhddddddd_param_0,
	.param .f64 _Z17mandelbrot_kernelPhddddddd_param_1,
	.param .f64 _Z17mandelbrot_kernelPhddddddd_param_2,
	.param .f64 _Z17mandelbrot_kernelPhddddddd_param_3,
	.param .f64 _Z17mandelbrot_kernelPhddddddd_param_4,
	.param .f64 _Z17mandelbrot_kernelPhddddddd_param_5,
	.param .f64 _Z17mandelbrot_kernelPhddddddd_param_6,
	.param .f64 _Z17mandelbrot_kernelPhddddddd_param_7
)
{
	.reg .pred 	%p<8>;
	.reg .b16 	%rs<7>;
	.reg .b32 	%r<16>;
	.reg .b64 	%rd<5>;
	.reg .b64 	%fd<33>;

	ld.param.u64 	%rd1, [_Z17mandelbrot_kernelPhddddddd_param_0];
	ld.param.f64 	%fd13, [_Z17mandelbrot_kernelPhddddddd_param_4];
	ld.param.f64 	%fd14, [_Z17mandelbrot_kernelPhddddddd_param_5];
	ld.param.f64 	%fd15, [_Z17mandelbrot_kernelPhddddddd_param_6];
	ld.param.f64 	%fd16, [_Z17mandelbrot_kernelPhddddddd_param_7];
	mov.u32 	%r5, %ctaid.x;
	mov.u32 	%r6, %ntid.x;
	mov.u32 	%r7, %tid.x;
	mad.lo.s32 	%r1, %r5, %r6, %r7;
	mov.u32 	%r8, %ctaid.y;
	mov.u32 	%r9, %ntid.y;
	mov.u32 	%r10, %tid.y;
	mad.lo.s32 	%r11, %r8, %r9, %r10;
	setp.gt.s32 	%p1, %r1, 3839;
	setp.gt.u32 	%p2, %r11, 2159;
	or.pred  	%p3, %p1, %p2;
	@%p3 bra 	$L__BB0_6;
	sub.f64 	%fd17, %fd14, %fd13;
	cvt.rn.f64.s32 	%fd18, %r1;
	mul.f64 	%fd19, %fd17, %fd18;
	div.rn.f64 	%fd20, %fd19, 0d40AE000000000000;
	add.f64 	%fd1, %fd13, %fd20;
	sub.f64 	%fd21, %fd16, %fd15;
	cvt.rn.f64.u32 	%fd22, %r11;
	mul.f64 	%fd23, %fd21, %fd22;
	div.rn.f64 	%fd24, %fd23, 0d40A0E00000000000;
	add.f64 	%fd2, %fd15, %fd24;
	mul.f64 	%fd30, %fd1, %fd1;
	mul.f64 	%fd29, %fd2, %fd2;
	add.f64 	%fd25, %fd30, %fd29;
	setp.gtu.f64 	%p4, %fd25, 0d4010000000000000;
	mov.b16 	%rs6, 0;
	@%p4 bra 	$L__BB0_5;
	mov.b32 	%r15, 0;
	mov.f64 	%fd31, %fd2;
	mov.f64 	%fd32, %fd1;
$L__BB0_3:
	sub.f64 	%fd26, %fd30, %fd29;
	add.f64 	%fd9, %fd1, %fd26;
	add.f64 	%fd27, %fd32, %fd32;
	fma.rn.f64 	%fd31, %fd27, %fd31, %fd2;
	add.s32 	%r4, %r15, 1;
	mul.f64 	%fd30, %fd9, %fd9;
	mul.f64 	%fd29, %fd31, %fd31;
	add.f64 	%fd28, %fd30, %fd29;
	setp.le.f64 	%p5, %fd28, 0d4010000000000000;
	setp.lt.u32 	%p6, %r15, 999;
	and.pred  	%p7, %p5, %p6;
	mov.u32 	%r15, %r4;
	mov.f64 	%fd32, %fd9;
	@%p7 bra 	$L__BB0_3;
	cvt.u16.u32 	%rs6, %r4;
$L__BB0_5:
	shl.b16 	%rs4, %rs6, 1;
	shl.b16 	%rs5, %rs6, 2;
	mad.lo.s32 	%r13, %r11, 3840, %r1;
	mul.lo.s32 	%r14, %r13, 3;
	cvt.s64.s32 	%rd2, %r14;
	cvta.to.global.u64 	%rd3, %rd1;
	add.s64 	%rd4, %rd3, %rd2;
	st.global.u8 	[%rd4], %rs6;
	st.global.u8 	[%rd4+1], %rs4;
	st.global.u8 	[%rd4+2], %rs5;
$L__BB0_6:
	ret;

}


// ===== COMPILED SASS (sm_100) =====

	.target	sm_100

	.elftype	@"ET_EXEC"


//--------------------- .note.nv.tkinfo           --------------------------
	.section	.note.nv.tkinfo,"",@"SHT_NOTE"
	.sectionflags	@"SHF_NOTE_NV_TKINFO"
	.tkinfo
        /*0018*/ 	.word	0x00000002
        /*0030*/ 	.string	""
        /*0030*/ 	.string	"ptxas"
        /*0030*/ 	.string	"Cuda compilation tools, release 13.0, V13.0.88"
        /*0030*/ 	.string	"Build cuda_13.0.r13.0/compiler.36424714_0"
        /*0030*/ 	.string	"-arch sm_100 -m 64 "



//--------------------- .note.nv.cuinfo           --------------------------
	.section	.note.nv.cuinfo,"",@"SHT_NOTE"
	.sectionflags	@"SHF_NOTE_NV_CUINFO"
        /*0018*/ 	.short	0x0002
        /*001a*/ 	.short	0x0064
        /*001c*/ 	.short	0x0082
	.zero		2


//--------------------- .nv.info                  --------------------------
	.section	.nv.info,"",@"SHT_CUDA_INFO"
	.align	4


	//----- nvinfo : EIATTR_REGCOUNT
	.align		4
        /*0000*/ 	.byte	0x04, 0x2f
        /*0002*/ 	.short	(.L_1 - .L_0)
	.align		4
.L_0:
        /*0004*/ 	.word	index@(_Z17mandelbrot_kernelPhddddddd)
        /*0008*/ 	.word	0x0000001c


	//----- nvinfo : EIATTR_FRAME_SIZE
	.align		4
.L_1:
        /*000c*/ 	.byte	0x04, 0x11
        /*000e*/ 	.short	(.L_3 - .L_2)
	.align		4
.L_2:
        /*0010*/ 	.word	index@($__internal_0_$__cuda_sm20_div_rn_f64_full)
        /*0014*/ 	.word	0x00000000


	//----- nvinfo : EIATTR_FRAME_SIZE
	.align		4
.L_3:
        /*0018*/ 	.byte	0x04, 0x11
        /*001a*/ 	.short	(.L_5 - .L_4)
	.align		4
.L_4:
        /*001c*/ 	.word	index@(_Z17mandelbrot_kernelPhddddddd)
        /*0020*/ 	.word	0x00000000


	//----- nvinfo : EIATTR_MIN_STACK_SIZE
	.align		4
.L_5:
        /*0024*/ 	.byte	0x04, 0x12
        /*0026*/ 	.short	(.L_7 - .L_6)
	.align		4
.L_6:
        /*0028*/ 	.word	index@(_Z17mandelbrot_kernelPhddddddd)
        /*002c*/ 	.word	0x00000000
.L_7:


//--------------------- .nv.compat                --------------------------
	.section	.nv.compat,"",@"SHT_CUDA_COMPAT_INFO"
	.align	4
        /*0000*/ 	.byte	0x02, 0x09, 0x00, 0x00, 0x02, 0x02, 0x01, 0x00, 0x02, 0x05, 0x05, 0x00, 0x03, 0x07, 0x01, 0x01
        /*0010*/ 	.byte	0x02, 0x03, 0x00, 0x00, 0x02, 0x06, 0x01, 0x00, 0x04, 0x0b, 0x08, 0x00, 0x01, 0x00, 0x00, 0x00
        /*0020*/ 	.byte	0x00, 0x00, 0x00, 0x00


//--------------------- .nv.info._Z17mandelbrot_kernelPhddddddd --------------------------
	.section	.nv.info._Z17mandelbrot_kernelPhddddddd,"",@"SHT_CUDA_INFO"
	.sectionflags	@""
	.align	4


	//----- nvinfo : EIATTR_CUDA_API_VERSION
	.align		4
        /*0000*/ 	.byte	0x04, 0x37
        /*0002*/ 	.short	(.L_9 - .L_8)
.L_8:
        /*0004*/ 	.word	0x00000082


	//----- nvinfo : EIATTR_KPARAM_INFO
	.align		4
.L_9:
        /*0008*/ 	.byte	0x04, 0x17
        /*000a*/ 	.short	(.L_11 - .L_10)
.L_10:
        /*000c*/ 	.word	0x00000000
        /*0010*/ 	.short	0x0007
        /*0012*/ 	.short	0x0038
        /*0014*/ 	.byte	0x00, 0xf0, 0x21, 0x00


	//----- nvinfo : EIATTR_KPARAM_INFO
	.align		4
.L_11:
        /*0018*/ 	.byte	0x04, 0x17
        /*001a*/ 	.short	(.L_13 - .L_12)
.L_12:
        /*001c*/ 	.word	0x00000000
        /*0020*/ 	.short	0x0006
        /*0022*/ 	.short	0x0030
        /*0024*/ 	.byte	0x00, 0xf0, 0x21, 0x00


	//----- nvinfo : EIATTR_KPARAM_INFO
	.align		4
.L_13:
        /*0028*/ 	.byte	0x04, 0x17
        /*002a*/ 	.short	(.L_15 - .L_14)
.L_14:
        /*002c*/ 	.word	0x00000000
        /*0030*/ 	.short	0x0005
        /*0032*/ 	.short	0x0028
        /*0034*/ 	.byte	0x00, 0xf0, 0x21, 0x00


	//----- nvinfo : EIATTR_KPARAM_INFO
	.align		4
.L_15:
        /*0038*/ 	.byte	0x04, 0x17
        /*003a*/ 	.short	(.L_17 - .L_16)
.L_16:
        /*003c*/ 	.word	0x00000000
        /*0040*/ 	.short	0x0004
        /*0042*/ 	.short	0x0020
        /*0044*/ 	.byte	0x00, 0xf0, 0x21, 0x00


	//----- nvinfo : EIATTR_KPARAM_INFO
	.align		4
.L_17:
        /*0048*/ 	.byte	0x04, 0x17
        /*004a*/ 	.short	(.L_19 - .L_18)
.L_18:
        /*004c*/ 	.word	0x00000000
        /*0050*/ 	.short	0x0003
        /*0052*/ 	.short	0x0018
        /*0054*/ 	.byte	0x00, 0xf0, 0x21, 0x00


	//----- nvinfo : EIATTR_KPARAM_INFO
	.align		4
.L_19:
        /*0058*/ 	.byte	0x04, 0x17
        /*005a*/ 	.short	(.L_21 - .L_20)
.L_20:
        /*005c*/ 	.word	0x00000000
        /*0060*/ 	.short	0x0002
        /*0062*/ 	.short	0x0010
        /*0064*/ 	.byte	0x00, 0xf0, 0x21, 0x00


	//----- nvinfo : EIATTR_KPARAM_INFO
	.align		4
.L_21:
        /*0068*/ 	.byte	0x04, 0x17
        /*006a*/ 	.short	(.L_23 - .L_22)
.L_22:
        /*006c*/ 	.word	0x00000000
        /*0070*/ 	.short	0x0001
        /*0072*/ 	.short	0x0008
        /*0074*/ 	.byte	0x00, 0xf0, 0x21, 0x00


	//----- nvinfo : EIATTR_KPARAM_INFO
	.align		4
.L_23:
        /*0078*/ 	.byte	0x04, 0x17
        /*007a*/ 	.short	(.L_25 - .L_24)
.L_24:
        /*007c*/ 	.word	0x00000000
        /*0080*/ 	.short	0x0000
        /*0082*/ 	.short	0x0000
        /*0084*/ 	.byte	0x00, 0xf5, 0x21, 0x00


	//----- nvinfo : EIATTR_SPARSE_MMA_MASK
	.align		4
.L_25:
        /*0088*/ 	.byte	0x03, 0x50
        /*008a*/ 	.short	0x0000


	//----- nvinfo : EIATTR_MAXREG_COUNT
	.align		4
        /*008c*/ 	.byte	0x03, 0x1b
        /*008e*/ 	.short	0x00ff


	//----- nvinfo : EIATTR_MERCURY_ISA_VERSION
	.align		4
        /*0090*/ 	.byte	0x03, 0x5f
        /*0092*/ 	.short	0x0101


	//----- nvinfo : EIATTR_VRC_CTA_INIT_COUNT
	.align		4
        /*0094*/ 	.byte	0x02, 0x4a
	.zero		1
	.zero		1


	//----- nvinfo : EIATTR_EXIT_INSTR_OFFSETS
	.align		4
        /*0098*/ 	.byte	0x04, 0x1c
        /*009a*/ 	.short	(.L_27 - .L_26)


	//   ....[0]....
.L_26:
        /*009c*/ 	.word	0x000000b0


	//   ....[1]....
        /*00a0*/ 	.word	0x00000710


	//----- nvinfo : EIATTR_CRS_STACK_SIZE
	.align		4
.L_27:
        /*00a4*/ 	.byte	0x04, 0x1e
        /*00a6*/ 	.short	(.L_29 - .L_28)
.L_28:
        /*00a8*/ 	.word	0x00000000


	//----- nvinfo : EIATTR_CBANK_PARAM_SIZE
	.align		4
.L_29:
        /*00ac*/ 	.byte	0x03, 0x19
        /*00ae*/ 	.short	0x0040


	//----- nvinfo : EIATTR_PARAM_CBANK
	.align		4
        /*00b0*/ 	.byte	0x04, 0x0a
        /*00b2*/ 	.short	(.L_31 - .L_30)
	.align		4
.L_30:
        /*00b4*/ 	.word	index@(.nv.constant0._Z17mandelbrot_kernelPhddddddd)
        /*00b8*/ 	.short	0x0380
        /*00ba*/ 	.short	0x0040


	//----- nvinfo : EIATTR_SW_WAR
	.align		4
.L_31:
        /*00bc*/ 	.byte	0x04, 0x36
        /*00be*/ 	.short	(.L_33 - .L_32)
.L_32:
        /*00c0*/ 	.word	0x00000008
.L_33:


//--------------------- .nv.callgraph             --------------------------
	.section	.nv.callgraph,"",@"SHT_CUDA_CALLGRAPH"
	.align	4
	.sectionentsize	8
	.align		4
        /*0000*/ 	.word	0x00000000
	.align		4
        /*0004*/ 	.word	0xffffffff
	.align		4
        /*0008*/ 	.word	0x00000000
	.align		4
        /*000c*/ 	.word	0xfffffffe
	.align		4
        /*0010*/ 	.word	0x00000000
	.align		4
        /*0014*/ 	.word	0xfffffffd
	.align		4
        /*0018*/ 	.word	0x00000000
	.align		4
        /*001c*/ 	.word	0xfffffffc


//--------------------- .text._Z17mandelbrot_kernelPhddddddd --------------------------
	.section	.text._Z17mandelbrot_kernelPhddddddd,"ax",@progbits
	.align	128
        .global         _Z17mandelbrot_kernelPhddddddd
        .type           _Z17mandelbrot_kernelPhddddddd,@function
        .size           _Z17mandelbrot_kernelPhddddddd,(.L_x_14 - _Z17mandelbrot_kernelPhddddddd)
        .other          _Z17mandelbrot_kernelPhddddddd,@"STO_CUDA_ENTRY STV_DEFAULT"
_Z17mandelbrot_kernelPhddddddd:
.text._Z17mandelbrot_kernelPhddddddd:
[----:B------:R-:W-:Y:S01]  /*0000*/  LDC R1, c[0x0][0x37c] ;  /* 0x0000df00ff017b82 */ /* 0x000fe20000000800 */
[----:B------:R-:W0:Y:S07]  /*0010*/  S2R R2, SR_TID.Y ;  /* 0x0000000000027919 */ /* 0x000e2e0000002200 */
[----:B------:R-:W1:Y:S01]  /*0020*/  LDC R0, c[0x0][0x360] ;  /* 0x0000d800ff007b82 */ /* 0x000e620000000800 */
[----:B------:R-:W1:Y:S07]  /*0030*/  S2R R3, SR_TID.X ;  /* 0x0000000000037919 */ /* 0x000e6e0000002100 */
[----:B------:R-:W0:Y:S08]  /*0040*/  S2UR UR5, SR_CTAID.Y ;  /* 0x00000000000579c3 */ /* 0x000e300000002600 */
[----:B------:R-:W0:Y:S08]  /*0050*/  LDC R13, c[0x0][0x364] ;  /* 0x0000d900ff0d7b82 */ /* 0x000e300000000800 */
[----:B------:R-:W1:Y:S01]  /*0060*/  S2UR UR4, SR_CTAID.X ;  /* 0x00000000000479c3 */ /* 0x000e620000002500 */
[----:B0-----:R-:W-:-:S05]  /*0070*/  IMAD R13, R13, UR5, R2 ;  /* 0x000000050d0d7c24 */ /* 0x001fca000f8e0202 */
[----:B------:R-:W-:Y:S01]  /*0080*/  ISETP.GT.U32.AND P0, PT, R13, 0x86f, PT ;  /* 0x0000086f0d00780c */ /* 0x000fe20003f04070 */
[----:B-1----:R-:W-:-:S05]  /*0090*/  IMAD R0, R0, UR4, R3 ;  /* 0x0000000400007c24 */ /* 0x002fca000f8e0203 */
[----:B------:R-:W-:-:S13]  /*00a0*/  ISETP.GT.OR P0, PT, R0, 0xeff, P0 ;  /* 0x00000eff0000780c */ /* 0x000fda0000704670 */
[----:B------:R-:W-:Y:S05]  /*00b0*/  @P0 EXIT ;  /* 0x000000000000094d */ /* 0x000fea0003800000 */
[----:B------:R-:W0:Y:S01]  /*00c0*/  MUFU.RCP64H R3, 3840 ;  /* 0x40ae000000037908 */ /* 0x000e220000001800 */
[----:B------:R-:W-:Y:S01]  /*00d0*/  IMAD.MOV.U32 R14, RZ, RZ, 0x0 ;  /* 0x00000000ff0e7424 */ /* 0x000fe200078e00ff */
[----:B------:R-:W1:Y:S01]  /*00e0*/  LDC.64 R10, c[0x0][0x3a0] ;  /* 0x0000e800ff0a7b82 */ /* 0x000e620000000a00 */
[----:B------:R-:W-:Y:S01]  /*00f0*/  IMAD.MOV.U32 R15, RZ, RZ, 0x40ae0000 ;  /* 0x40ae0000ff0f7424 */ /* 0x000fe200078e00ff */
[----:B------:R-:W-:Y:S01]  /*0100*/  UMOV UR4, URZ ;  /* 0x000000ff00047c82 */ /* 0x000fe20008000000 */
[----:B------:R-:W-:Y:S01]  /*0110*/  IMAD.MOV.U32 R2, RZ, RZ, 0x1 ;  /* 0x00000001ff027424 */ /* 0x000fe200078e00ff */
[----:B------:R-:W-:Y:S04]  /*0120*/  BSSY.RECONVERGENT B0, `(.L_x_0) ;  /* 0x0000018000007945 */ /* 0x000fe80003800200 */
[----:B------:R-:W1:Y:S01]  /*0130*/  LDC.64 R8, c[0x0][0x3a8] ;  /* 0x0000ea00ff087b82 */ /* 0x000e620000000a00 */
[----:B0-----:R-:W-:-:S08]  /*0140*/  DFMA R4, R2, -R14, 1 ;  /* 0x3ff000000204742b */ /* 0x001fd0000000080e */
[----:B------:R-:W-:-:S08]  /*0150*/  DFMA R4, R4, R4, R4 ;  /* 0x000000040404722b */ /* 0x000fd00000000004 */
[----:B------:R-:W-:Y:S02]  /*0160*/  DFMA R6, R2, R4, R2 ;  /* 0x000000040206722b */ /* 0x000fe40000000002 */
[----:B------:R-:W0:Y:S01]  /*0170*/  I2F.F64 R4, R0 ;  /* 0x0000000000047312 */ /* 0x000e220000201c00 */
[----:B-1----:R-:W-:-:S05]  /*0180*/  DADD R2, R8, -R10 ;  /* 0x0000000008027229 */ /* 0x002fca000000080a */
[----:B------:R-:W-:-:S08]  /*0190*/  DFMA R8, R6, -R14, 1 ;  /* 0x3ff000000608742b */ /* 0x000fd0000000080e */
[----:B------:R-:W-:Y:S02]  /*01a0*/  DFMA R8, R6, R8, R6 ;  /* 0x000000080608722b */ /* 0x000fe40000000006 */
[----:B0-----:R-:W-:-:S08]  /*01b0*/  DMUL R4, R2, R4 ;  /* 0x0000000402047228 */ /* 0x001fd00000000000 */
[----:B------:R-:W-:Y:S02]  /*01c0*/  DMUL R2, R4, R8 ;  /* 0x0000000804027228 */ /* 0x000fe40000000000 */
[----:B------:R-:W-:-:S06]  /*01d0*/  FSETP.GEU.AND P1, PT, |R5|, 6.5827683646048100446e-37, PT ;  /* 0x036000000500780b */ /* 0x000fcc0003f2e200 */
[----:B------:R-:W-:-:S08]  /*01e0*/  DFMA R6, R2, -3840, R4 ;  /* 0xc0ae00000206782b */ /* 0x000fd00000000004 */
[----:B------:R-:W-:-:S10]  /*01f0*/  DFMA R2, R8, R6, R2 ;  /* 0x000000060802722b */ /* 0x000fd40000000002 */
[----:B------:R-:W-:-:S05]  /*0200*/  FFMA R6, RZ, 5.4375, R3 ;  /* 0x40ae0000ff067823 */ /* 0x000fca0000000003 */
[----:B------:R-:W-:-:S13]  /*0210*/  FSETP.GT.AND P0, PT, |R6|, 1.469367938527859385e-39, PT ;  /* 0x001000000600780b */ /* 0x000fda0003f04200 */
[----:B------:R-:W-:Y:S05]  /*0220*/  @P0 BRA P1, `(.L_x_1) ;  /* 0x00000000001c0947 */ /* 0x000fea0000800000 */
[----:B------:R-:W-:Y:S01]  /*0230*/  IMAD.MOV.U32 R6, RZ, RZ, R4 ;  /* 0x000000ffff067224 */ /* 0x000fe200078e0004 */
[----:B------:R-:W-:Y:S01]  /*0240*/  MOV R12, 0x280 ;  /* 0x00000280000c7802 */ /* 0x000fe20000000f00 */
[----:B------:R-:W-:Y:S02]  /*0250*/  IMAD.MOV.U32 R7, RZ, RZ, R5 ;  /* 0x000000ffff077224 */ /* 0x000fe400078e0005 */
[----:B------:R-:W-:-:S07]  /*0260*/  IMAD.MOV.U32 R11, RZ, RZ, 0x40ae0000 ;  /* 0x40ae0000ff0b7424 */ /* 0x000fce00078e00ff */
[----:B------:R-:W-:Y:S05]  /*0270*/  CALL.REL.NOINC `($__internal_0_$__cuda_sm20_div_rn_f64_full) ;  /* 0x0000000400287944 */ /* 0x000fea0003c00000 */
[----:B------:R-:W-:Y:S02]  /*0280*/  IMAD.MOV.U32 R2, RZ, RZ, R14 ;  /* 0x000000ffff027224 */ /* 0x000fe400078e000e */
[----:B------:R-:W-:-:S07]  /*0290*/  IMAD.MOV.U32 R3, RZ, RZ, R15 ;  /* 0x000000ffff037224 */ /* 0x000fce00078e000f */
.L_x_1:
[----:B------:R-:W-:Y:S05]  /*02a0*/  BSYNC.RECONVERGENT B0 ;  /* 0x0000000000007941 */ /* 0x000fea0003800200 */
.L_x_0:
[----:B------:R-:W0:Y:S01]  /*02b0*/  MUFU.RCP64H R5, 2160 ;  /* 0x40a0e00000057908 */ /* 0x000e220000001800 */
[----:B------:R-:W-:Y:S01]  /*02c0*/  IMAD.MOV.U32 R16, RZ, RZ, 0x0 ;  /* 0x00000000ff107424 */ /* 0x000fe200078e00ff */
[----:B------:R-:W1:Y:S01]  /*02d0*/  LDC.64 R14, c[0x0][0x3b0] ;  /* 0x0000ec00ff0e7b82 */ /* 0x000e620000000a00 */
[----:B------:R-:W-:Y:S01]  /*02e0*/  IMAD.MOV.U32 R17, RZ, RZ, 0x40a0e000 ;  /* 0x40a0e000ff117424 */ /* 0x000fe200078e00ff */
[----:B------:R-:W2:Y:S01]  /*02f0*/  LDCU.64 UR6, c[0x0][0x3a0] ;  /* 0x00007400ff0677ac */ /* 0x000ea20008000a00 */
[----:B------:R-:W-:Y:S01]  /*0300*/  IMAD.MOV.U32 R4, RZ, RZ, 0x1 ;  /* 0x00000001ff047424 */ /* 0x000fe200078e00ff */
[----:B------:R-:W-:Y:S04]  /*0310*/  BSSY.RECONVERGENT B0, `(.L_x_2) ;  /* 0x0000017000007945 */ /* 0x000fe80003800200 */
[----:B------:R-:W1:Y:S01]  /*0320*/  LDC.64 R10, c[0x0][0x3b8] ;  /* 0x0000ee00ff0a7b82 */ /* 0x000e620000000a00 */
[----:B0-----:R-:W-:-:S02]  /*0330*/  DFMA R6, R4, -R16, 1 ;  /* 0x3ff000000406742b */ /* 0x001fc40000000810 */
[----:B--2---:R-:W-:-:S06]  /*0340*/  DADD R2, R2, UR6 ;  /* 0x0000000602027e29 */ /* 0x004fcc0008000000 */
[----:B------:R-:W-:-:S08]  /*0350*/  DFMA R6, R6, R6, R6 ;  /* 0x000000060606722b */ /* 0x000fd00000000006 */
[----:B------:R-:W-:Y:S02]  /*0360*/  DFMA R8, R4, R6, R4 ;  /* 0x000000060408722b */ /* 0x000fe40000000004 */
[----:B------:R-:W0:Y:S01]  /*0370*/  I2F.F64.U32 R6, R13 ;  /* 0x0000000d00067312 */ /* 0x000e220000201800 */
        /* <DEDUP_REMOVED lines=8> */
[----:B------:R-:W-:-:S05]  /*0400*/  FFMA R8, RZ, 5.02734375, R5 ;  /* 0x40a0e000ff087823 */ /* 0x000fca0000000005 */
[----:B------:R-:W-:-:S13]  /*0410*/  FSETP.GT.AND P0, PT, |R8|, 1.469367938527859385e-39, PT ;  /* 0x001000000800780b */ /* 0x000fda0003f04200 */
[----:B------:R-:W-:Y:S05]  /*0420*/  @P0 BRA P1, `(.L_x_3) ;  /* 0x0000000000140947 */ /* 0x000fea0000800000 */
[----:B------:R-:W-:Y:S01]  /*0430*/  IMAD.MOV.U32 R11, RZ, RZ, 0x40a0e000 ;  /* 0x40a0e000ff0b7424 */ /* 0x000fe200078e00ff */
[----:B------:R-:W-:-:S07]  /*0440*/  MOV R12, 0x460 ;  /* 0x00000460000c7802 */ /* 0x000fce0000000f00 */
[----:B------:R-:W-:Y:S05]  /*0450*/  CALL.REL.NOINC `($__internal_0_$__cuda_sm20_div_rn_f64_full) ;  /* 0x0000000000b07944 */ /* 0x000fea0003c00000 */
[----:B------:R-:W-:Y:S02]  /*0460*/  IMAD.MOV.U32 R4, RZ, RZ, R14 ;  /* 0x000000ffff047224 */ /* 0x000fe400078e000e */
[----:B------:R-:W-:-:S07]  /*0470*/  IMAD.MOV.U32 R5, RZ, RZ, R15 ;  /* 0x000000ffff057224 */ /* 0x000fce00078e000f */
.L_x_3:
[----:B------:R-:W-:Y:S05]  /*0480*/  BSYNC.RECONVERGENT B0 ;  /* 0x0000000000007941 */ /* 0x000fea0003800200 */
.L_x_2:
[----:B------:R-:W0:Y:S01]  /*0490*/  LDCU.64 UR4, c[0x0][0x3b0] ;  /* 0x00007600ff0477ac */ /* 0x000e220008000a00 */
[----:B------:R-:W-:Y:S01]  /*04a0*/  DMUL R6, R2, R2 ;  /* 0x0000000202067228 */ /* 0x000fe20000000000 */
[----:B------:R-:W-:Y:S01]  /*04b0*/  BSSY.RECONVERGENT B0, `(.L_x_4) ;  /* 0x000001b000007945 */ /* 0x000fe20003800200 */
[----:B0-----:R-:W-:Y:S01]  /*04c0*/  DADD R4, R4, UR4 ;  /* 0x0000000404047e29 */ /* 0x001fe20008000000 */
[----:B------:R-:W0:Y:S07]  /*04d0*/  LDCU.64 UR4, c[0x0][0x358] ;  /* 0x00006b00ff0477ac */ /* 0x000e2e0008000a00 */
[----:B------:R-:W-:-:S08]  /*04e0*/  DMUL R8, R4, R4 ;  /* 0x0000000404087228 */ /* 0x000fd00000000000 */
[----:B------:R-:W-:-:S08]  /*04f0*/  DADD R10, R6, R8 ;  /* 0x00000000060a7229 */ /* 0x000fd00000000008 */
[----:B------:R-:W-:Y:S02]  /*0500*/  DSETP.GTU.AND P0, PT, R10, 4, PT ;  /* 0x401000000a00742a */ /* 0x000fe40003f0c000 */
[----:B------:R-:W-:-:S12]  /*0510*/  PRMT R11, RZ, 0x7610, R11 ;  /* 0x00007610ff0b7816 */ /* 0x000fd8000000000b */
[----:B0-----:R-:W-:Y:S05]  /*0520*/  @P0 BRA `(.L_x_5) ;  /* 0x00000000004c0947 */ /* 0x001fea0003800000 */
[----:B------:R-:W-:Y:S01]  /*0530*/  BSSY.RECONVERGENT B1, `(.L_x_6) ;  /* 0x0000011000017945 */ /* 0x000fe20003800200 */
[----:B------:R-:W-:Y:S02]  /*0540*/  IMAD.MOV.U32 R12, RZ, RZ, RZ ;  /* 0x000000ffff0c7224 */ /* 0x000fe400078e00ff */
[----:B------:R-:W-:Y:S02]  /*0550*/  IMAD.MOV.U32 R10, RZ, RZ, R4 ;  /* 0x000000ffff0a7224 */ /* 0x000fe400078e0004 */
[----:B------:R-:W-:Y:S02]  /*0560*/  IMAD.MOV.U32 R11, RZ, RZ, R5 ;  /* 0x000000ffff0b7224 */ /* 0x000fe400078e0005 */
[----:B------:R-:W-:Y:S02]  /*0570*/  IMAD.MOV.U32 R14, RZ, RZ, R2 ;  /* 0x000000ffff0e7224 */ /* 0x000fe400078e0002 */
[----:B------:R-:W-:-:S07]  /*0580*/  IMAD.MOV.U32 R15, RZ, RZ, R3 ;  /* 0x000000ffff0f7224 */ /* 0x000fce00078e0003 */
.L_x_7:
[----:B------:R-:W-:Y:S01]  /*0590*/  DADD R6, -R8, R6 ;  /* 0x0000000008067229 */ /* 0x000fe20000000106 */
[C---:B------:R-:W-:Y:S01]  /*05a0*/  ISETP.GE.U32.AND P0, PT, R12.reuse, 0x3e7, PT ;  /* 0x000003e70c00780c */ /* 0x040fe20003f06070 */
[----:B------:R-:W-:Y:S01]  /*05b0*/  DADD R8, R14, R14 ;  /* 0x000000000e087229 */ /* 0x000fe2000000000e */
[----:B------:R-:W-:-:S05]  /*05c0*/  VIADD R12, R12, 0x1 ;  /* 0x000000010c0c7836 */ /* 0x000fca0000000000 */
[----:B------:R-:W-:Y:S02]  /*05d0*/  DADD R14, R2, R6 ;  /* 0x00000000020e7229 */ /* 0x000fe40000000006 */
[----:B------:R-:W-:-:S06]  /*05e0*/  DFMA R10, R8, R10, R4 ;  /* 0x0000000a080a722b */ /* 0x000fcc0000000004 */
[----:B------:R-:W-:Y:S02]  /*05f0*/  DMUL R6, R14, R14 ;  /* 0x0000000e0e067228 */ /* 0x000fe40000000000 */
[----:B------:R-:W-:-:S08]  /*0600*/  DMUL R8, R10, R10 ;  /* 0x0000000a0a087228 */ /* 0x000fd00000000000 */
[----:B------:R-:W-:-:S08]  /*0610*/  DADD R16, R6, R8 ;  /* 0x0000000006107229 */ /* 0x000fd00000000008 */
[----:B------:R-:W-:-:S14]  /*0620*/  DSETP.LE.AND P1, PT, R16, 4, PT ;  /* 0x401000001000742a */ /* 0x000fdc0003f23000 */
[----:B------:R-:W-:Y:S05]  /*0630*/  @!P0 BRA P1, `(.L_x_7) ;  /* 0xfffffffc00d48947 */ /* 0x000fea000083ffff */
[----:B------:R-:W-:Y:S05]  /*0640*/  BSYNC.RECONVERGENT B1 ;  /* 0x0000000000017941 */ /* 0x000fea0003800200 */
.L_x_6:
[----:B------:R-:W-:-:S07]  /*0650*/  PRMT R11, R12, 0x7610, R11 ;  /* 0x000076100c0b7816 */ /* 0x000fce000000000b */
.L_x_5:
[----:B------:R-:W-:Y:S05]  /*0660*/  BSYNC.RECONVERGENT B0 ;  /* 0x0000000000007941 */ /* 0x000fea0003800200 */
.L_x_4:
[----:B------:R-:W0:Y:S01]  /*0670*/  LDCU.64 UR6, c[0x0][0x380] ;  /* 0x00007000ff0677ac */ /* 0x000e220008000a00 */
[----:B------:R-:W-:Y:S02]  /*0680*/  IMAD R0, R13, 0xf00, R0 ;  /* 0x00000f000d007824 */ /* 0x000fe400078e0200 */
[C---:B------:R-:W-:Y:S02]  /*0690*/  IMAD.SHL.U32 R5, R11.reuse, 0x2, RZ ;  /* 0x000000020b057824 */ /* 0x040fe400078e00ff */
[----:B------:R-:W-:Y:S02]  /*06a0*/  IMAD R0, R0, 0x3, RZ ;  /* 0x0000000300007824 */ /* 0x000fe400078e02ff */
[----:B------:R-:W-:-:S03]  /*06b0*/  IMAD.SHL.U32 R7, R11, 0x4, RZ ;  /* 0x000000040b077824 */ /* 0x000fc600078e00ff */
[----:B0-----:R-:W-:-:S04]  /*06c0*/  IADD3 R2, P0, PT, R0, UR6, RZ ;  /* 0x0000000600027c10 */ /* 0x001fc8000ff1e0ff */
[----:B------:R-:W-:-:S05]  /*06d0*/  LEA.HI.X.SX32 R3, R0, UR7, 0x1, P0 ;  /* 0x0000000700037c11 */ /* 0x000fca00080f0eff */
[----:B------:R-:W-:Y:S04]  /*06e0*/  STG.E.U8 desc[UR4][R2.64+0x1], R5 ;  /* 0x0000010502007986 */ /* 0x000fe8000c101104 */
[----:B------:R-:W-:Y:S04]  /*06f0*/  STG.E.U8 desc[UR4][R2.64], R11 ;  /* 0x0000000b02007986 */ /* 0x000fe8000c101104 */
[----:B------:R-:W-:Y:S01]  /*0700*/  STG.E.U8 desc[UR4][R2.64+0x2], R7 ;  /* 0x0000020702007986 */ /* 0x000fe2000c101104 */
[----:B------:R-:W-:Y:S05]  /*0710*/  EXIT ;  /* 0x000000000000794d */ /* 0x000fea0003800000 */
        .weak           $__internal_0_$__cuda_sm20_div_rn_f64_full
        .type           $__internal_0_$__cuda_sm20_div_rn_f64_full,@function
        .size           $__internal_0_$__cuda_sm20_div_rn_f64_full,(.L_x_14 - $__internal_0_$__cuda_sm20_div_rn_f64_full)
$__internal_0_$__cuda_sm20_div_rn_f64_full:
[C---:B------:R-:W-:Y:S01]  /*0720*/  FSETP.GEU.AND P0, PT, |R11|.reuse, 1.469367938527859385e-39, PT ;  /* 0x001000000b00780b */ /* 0x040fe20003f0e200 */
[----:B------:R-:W-:Y:S01]  /*0730*/  IMAD.U32 R10, RZ, RZ, UR4 ;  /* 0x00000004ff0a7e24 */ /* 0x000fe2000f8e00ff */
[----:B------:R-:W-:Y:S01]  /*0740*/  LOP3.LUT R4, R11, 0x800fffff, RZ, 0xc0, !PT ;  /* 0x800fffff0b047812 */ /* 0x000fe200078ec0ff */
[----:B------:R-:W-:Y:S01]  /*0750*/  IMAD.MOV.U32 R16, RZ, RZ, 0x1 ;  /* 0x00000001ff107424 */ /* 0x000fe200078e00ff */
[----:B------:R-:W-:Y:S01]  /*0760*/  MOV R8, UR4 ;  /* 0x0000000400087c02 */ /* 0x000fe20008000f00 */
[----:B------:R-:W-:Y:S01]  /*0770*/  BSSY.RECONVERGENT B1, `(.L_x_8) ;  /* 0x0000054000017945 */ /* 0x000fe20003800200 */
[----:B------:R-:W-:Y:S02]  /*0780*/  LOP3.LUT R9, R4, 0x3ff00000, RZ, 0xfc, !PT ;  /* 0x3ff0000004097812 */ /* 0x000fe400078efcff */
[C---:B------:R-:W-:Y:S02]  /*0790*/  FSETP.GEU.AND P2, PT, |R7|.reuse, 1.469367938527859385e-39, PT ;  /* 0x001000000700780b */ /* 0x040fe40003f4e200 */
[----:B------:R-:W-:-:S02]  /*07a0*/  LOP3.LUT R15, R7, 0x7ff00000, RZ, 0xc0, !PT ;  /* 0x7ff00000070f7812 */ /* 0x000fc400078ec0ff */
[----:B------:R-:W-:Y:S01]  /*07b0*/  LOP3.LUT R20, R11, 0x7ff00000, RZ, 0xc0, !PT ;  /* 0x7ff000000b147812 */ /* 0x000fe200078ec0ff */
[----:B------:R-:W-:-:S03]  /*07c0*/  @!P0 DMUL R8, R10, 8.98846567431157953865e+307 ;  /* 0x7fe000000a088828 */ /* 0x000fc60000000000 */
[----:B------:R-:W-:-:S03]  /*07d0*/  ISETP.GE.U32.AND P1, PT, R15, R20, PT ;  /* 0x000000140f00720c */ /* 0x000fc60003f26070 */
[----:B------:R-:W0:Y:S02]  /*07e0*/  MUFU.RCP64H R17, R9 ;  /* 0x0000000900117308 */ /* 0x000e240000001800 */
[----:B------:R-:W-:-:S04]  /*07f0*/  @!P2 LOP3.LUT R14, R11, 0x7ff00000, RZ, 0xc0, !PT ;  /* 0x7ff000000b0ea812 */ /* 0x000fc800078ec0ff */
[----:B------:R-:W-:Y:S01]  /*0800*/  @!P2 ISETP.GE.U32.AND P3, PT, R15, R14, PT ;  /* 0x0000000e0f00a20c */ /* 0x000fe20003f66070 */
[----:B------:R-:W-:-:S05]  /*0810*/  IMAD.MOV.U32 R14, RZ, RZ, 0x1ca00000 ;  /* 0x1ca00000ff0e7424 */ /* 0x000fca00078e00ff */
[----:B------:R-:W-:-:S04]  /*0820*/  @!P2 SEL R19, R14, 0x63400000, !P3 ;  /* 0x634000000e13a807 */ /* 0x000fc80005800000 */
[----:B------:R-:W-:Y:S01]  /*0830*/  @!P2 LOP3.LUT R22, R19, 0x80000000, R7, 0xf8, !PT ;  /* 0x800000001316a812 */ /* 0x000fe200078ef807 */
[----:B0-----:R-:W-:-:S03]  /*0840*/  DFMA R4, R16, -R8, 1 ;  /* 0x3ff000001004742b */ /* 0x001fc60000000808 */
[----:B------:R-:W-:Y:S01]  /*0850*/  @!P2 LOP3.LUT R23, R22, 0x100000, RZ, 0xfc, !PT ;  /* 0x001000001617a812 */ /* 0x000fe200078efcff */
[----:B------:R-:W-:-:S04]  /*0860*/  @!P2 IMAD.MOV.U32 R22, RZ, RZ, RZ ;  /* 0x000000ffff16a224 */ /* 0x000fc800078e00ff */
[----:B------:R-:W-:-:S08]  /*0870*/  DFMA R4, R4, R4, R4 ;  /* 0x000000040404722b */ /* 0x000fd00000000004 */
[----:B------:R-:W-:Y:S01]  /*0880*/  DFMA R16, R16, R4, R16 ;  /* 0x000000041010722b */ /* 0x000fe20000000010 */
[----:B------:R-:W-:Y:S01]  /*0890*/  SEL R5, R14, 0x63400000, !P1 ;  /* 0x634000000e057807 */ /* 0x000fe20004800000 */
[----:B------:R-:W-:-:S03]  /*08a0*/  IMAD.MOV.U32 R4, RZ, RZ, R6 ;  /* 0x000000ffff047224 */ /* 0x000fc600078e0006 */
[----:B------:R-:W-:-:S03]  /*08b0*/  LOP3.LUT R5, R5, 0x800fffff, R7, 0xf8, !PT ;  /* 0x800fffff05057812 */ /* 0x000fc600078ef807 */
[----:B------:R-:W-:-:S03]  /*08c0*/  DFMA R18, R16, -R8, 1 ;  /* 0x3ff000001012742b */ /* 0x000fc60000000808 */
[----:B------:R-:W-:Y:S01]  /*08d0*/  @!P2 DFMA R4, R4, 2, -R22 ;  /* 0x400000000404a82b */ /* 0x000fe20000000816 */
[----:B------:R-:W-:-:S04]  /*08e0*/  IMAD.MOV.U32 R22, RZ, RZ, R15 ;  /* 0x000000ffff167224 */ /* 0x000fc800078e000f */
[----:B------:R-:W-:Y:S01]  /*08f0*/  DFMA R16, R16, R18, R16 ;  /* 0x000000121010722b */ /* 0x000fe20000000010 */
[----:B------:R-:W-:Y:S01]  /*0900*/  IMAD.MOV.U32 R23, RZ, RZ, R20 ;  /* 0x000000ffff177224 */ /* 0x000fe200078e0014 */
[----:B------:R-:W-:-:S03]  /*0910*/  @!P0 LOP3.LUT R23, R9, 0x7ff00000, RZ, 0xc0, !PT ;  /* 0x7ff0000009178812 */ /* 0x000fc600078ec0ff */
[----:B------:R-:W-:Y:S02]  /*0920*/  @!P2 LOP3.LUT R22, R5, 0x7ff00000, RZ, 0xc0, !PT ;  /* 0x7ff000000516a812 */ /* 0x000fe400078ec0ff */
[----:B------:R-:W-:Y:S01]  /*0930*/  VIADD R25, R23, 0xffffffff ;  /* 0xffffffff17197836 */ /* 0x000fe20000000000 */
[----:B------:R-:W-:Y:S02]  /*0940*/  DMUL R18, R16, R4 ;  /* 0x0000000410127228 */ /* 0x000fe40000000000 */
[----:B------:R-:W-:-:S05]  /*0950*/  VIADD R24, R22, 0xffffffff ;  /* 0xffffffff16187836 */ /* 0x000fca0000000000 */
[----:B------:R-:W-:Y:S01]  /*0960*/  ISETP.GT.U32.AND P0, PT, R24, 0x7feffffe, PT ;  /* 0x7feffffe1800780c */ /* 0x000fe20003f04070 */
[----:B------:R-:W-:-:S03]  /*0970*/  DFMA R20, R18, -R8, R4 ;  /* 0x800000081214722b */ /* 0x000fc60000000004 */
[----:B------:R-:W-:-:S05]  /*0980*/  ISETP.GT.U32.OR P0, PT, R25, 0x7feffffe, P0 ;  /* 0x7feffffe1900780c */ /* 0x000fca0000704470 */
[----:B------:R-:W-:-:S08]  /*0990*/  DFMA R16, R16, R20, R18 ;  /* 0x000000141010722b */ /* 0x000fd00000000012 */
[----:B------:R-:W-:Y:S05]  /*09a0*/  @P0 BRA `(.L_x_9) ;  /* 0x00000000006c0947 */ /* 0x000fea0003800000 */
[----:B------:R-:W-:-:S04]  /*09b0*/  LOP3.LUT R18, R11, 0x7ff00000, RZ, 0xc0, !PT ;  /* 0x7ff000000b127812 */ /* 0x000fc800078ec0ff */
[CC--:B------:R-:W-:Y:S02]  /*09c0*/  VIADDMNMX R6, R15.reuse, -R18.reuse, 0xb9600000, !PT ;  /* 0xb96000000f067446 */ /* 0x0c0fe40007800912 */
[----:B------:R-:W-:Y:S02]  /*09d0*/  ISETP.GE.U32.AND P0, PT, R15, R18, PT ;  /* 0x000000120f00720c */ /* 0x000fe40003f06070 */
[----:B------:R-:W-:Y:S02]  /*09e0*/  VIMNMX R6, PT, PT, R6, 0x46a00000, PT ;  /* 0x46a0000006067848 */ /* 0x000fe40003fe0100 */
[----:B------:R-:W-:-:S05]  /*09f0*/  SEL R7, R14, 0x63400000, !P0 ;  /* 0x634000000e077807 */ /* 0x000fca0004000000 */
[----:B------:R-:W-:Y:S02]  /*0a00*/  IMAD.IADD R18, R6, 0x1, -R7 ;  /* 0x0000000106127824 */ /* 0x000fe400078e0a07 */
[----:B------:R-:W-:Y:S02]  /*0a10*/  IMAD.MOV.U32 R6, RZ, RZ, RZ ;  /* 0x000000ffff067224 */ /* 0x000fe400078e00ff */
[----:B------:R-:W-:-:S06]  /*0a20*/  VIADD R7, R18, 0x7fe00000 ;  /* 0x7fe0000012077836 */ /* 0x000fcc0000000000 */
[----:B------:R-:W-:-:S10]  /*0a30*/  DMUL R14, R16, R6 ;  /* 0x00000006100e7228 */ /* 0x000fd40000000000 */
[----:B------:R-:W-:-:S13]  /*0a40*/  FSETP.GTU.AND P0, PT, |R15|, 1.469367938527859385e-39, PT ;  /* 0x001000000f00780b */ /* 0x000fda0003f0c200 */
[----:B------:R-:W-:Y:S05]  /*0a50*/  @P0 BRA `(.L_x_10) ;  /* 0x0000000000940947 */ /* 0x000fea0003800000 */
[----:B------:R-:W-:Y:S01]  /*0a60*/  DFMA R4, R16, -R8, R4 ;  /* 0x800000081004722b */ /* 0x000fe20000000004 */
[----:B------:R-:W-:-:S09]  /*0a70*/  IMAD.MOV.U32 R6, RZ, RZ, RZ ;  /* 0x000000ffff067224 */ /* 0x000fd200078e00ff */
[C---:B------:R-:W-:Y:S02]  /*0a80*/  FSETP.NEU.AND P0, PT, R5.reuse, RZ, PT ;  /* 0x000000ff0500720b */ /* 0x040fe40003f0d000 */
[----:B------:R-:W-:-:S04]  /*0a90*/  LOP3.LUT R11, R5, 0x80000000, R11, 0x48, !PT ;  /* 0x80000000050b7812 */ /* 0x000fc800078e480b */
[----:B------:R-:W-:-:S07]  /*0aa0*/  LOP3.LUT R7, R11, R7, RZ, 0xfc, !PT ;  /* 0x000000070b077212 */ /* 0x000fce00078efcff */
[----:B------:R-:W-:Y:S05]  /*0ab0*/  @!P0 BRA `(.L_x_10) ;  /* 0x00000000007c8947 */ /* 0x000fea0003800000 */
[----:B------:R-:W-:Y:S01]  /*0ac0*/  IADD3 R5, PT, PT, -R18, RZ, RZ ;  /* 0x000000ff12057210 */ /* 0x000fe20007ffe1ff */
[----:B------:R-:W-:Y:S01]  /*0ad0*/  IMAD.MOV.U32 R4, RZ, RZ, RZ ;  /* 0x000000ffff047224 */ /* 0x000fe200078e00ff */
[----:B------:R-:W-:-:S05]  /*0ae0*/  DMUL.RP R6, R16, R6 ;  /* 0x0000000610067228 */ /* 0x000fca0000008000 */
[----:B------:R-:W-:-:S05]  /*0af0*/  DFMA R4, R14, -R4, R16 ;  /* 0x800000040e04722b */ /* 0x000fca0000000010 */
[----:B------:R-:W-:Y:S02]  /*0b00*/  LOP3.LUT R11, R7, R11, RZ, 0x3c, !PT ;  /* 0x0000000b070b7212 */ /* 0x000fe400078e3cff */
[----:B------:R-:W-:-:S04]  /*0b10*/  IADD3 R4, PT, PT, -R18, -0x43300000, RZ ;  /* 0xbcd0000012047810 */ /* 0x000fc80007ffe1ff */
[----:B------:R-:W-:-:S04]  /*0b20*/  FSETP.NEU.AND P0, PT, |R5|, R4, PT ;  /* 0x000000040500720b */ /* 0x000fc80003f0d200 */
[----:B------:R-:W-:Y:S02]  /*0b30*/  FSEL R14, R6, R14, !P0 ;  /* 0x0000000e060e7208 */ /* 0x000fe40004000000 */
[----:B------:R-:W-:Y:S01]  /*0b40*/  FSEL R15, R11, R15, !P0 ;  /* 0x0000000f0b0f7208 */ /* 0x000fe20004000000 */
[----:B------:R-:W-:Y:S06]  /*0b50*/  BRA `(.L_x_10) ;  /* 0x0000000000547947 */ /* 0x000fec0003800000 */
.L_x_9:
[----:B------:R-:W-:-:S14]  /*0b60*/  DSETP.NAN.AND P0, PT, R6, R6, PT ;  /* 0x000000060600722a */ /* 0x000fdc0003f08000 */
[----:B------:R-:W-:Y:S05]  /*0b70*/  @P0 BRA `(.L_x_11) ;  /* 0x0000000000440947 */ /* 0x000fea0003800000 */
[----:B------:R-:W-:-:S14]  /*0b80*/  DSETP.NAN.AND P0, PT, R10, R10, PT ;  /* 0x0000000a0a00722a */ /* 0x000fdc0003f08000 */
[----:B------:R-:W-:Y:S05]  /*0b90*/  @P0 BRA `(.L_x_12) ;  /* 0x0000000000300947 */ /* 0x000fea0003800000 */
[----:B------:R-:W-:Y:S01]  /*0ba0*/  ISETP.NE.AND P0, PT, R22, R23, PT ;  /* 0x000000171600720c */ /* 0x000fe20003f05270 */
[----:B------:R-:W-:Y:S02]  /*0bb0*/  IMAD.MOV.U32 R14, RZ, RZ, 0x0 ;  /* 0x00000000ff0e7424 */ /* 0x000fe400078e00ff */
[----:B------:R-:W-:-:S10]  /*0bc0*/  IMAD.MOV.U32 R15, RZ, RZ, -0x80000 ;  /* 0xfff80000ff0f7424 */ /* 0x000fd400078e00ff */
[----:B------:R-:W-:Y:S05]  /*0bd0*/  @!P0 BRA `(.L_x_10) ;  /* 0x0000000000348947 */ /* 0x000fea0003800000 */
[----:B------:R-:W-:Y:S02]  /*0be0*/  ISETP.NE.AND P0, PT, R22, 0x7ff00000, PT ;  /* 0x7ff000001600780c */ /* 0x000fe40003f05270 */
[----:B------:R-:W-:Y:S02]  /*0bf0*/  LOP3.LUT R15, R7, 0x80000000, R11, 0x48, !PT ;  /* 0x80000000070f7812 */ /* 0x000fe400078e480b */
[----:B------:R-:W-:-:S13]  /*0c00*/  ISETP.EQ.OR P0, PT, R23, RZ, !P0 ;  /* 0x000000ff1700720c */ /* 0x000fda0004702670 */
[----:B------:R-:W-:Y:S01]  /*0c10*/  @P0 LOP3.LUT R4, R15, 0x7ff00000, RZ, 0xfc, !PT ;  /* 0x7ff000000f040812 */ /* 0x000fe200078efcff */
[----:B------:R-:W-:Y:S02]  /*0c20*/  @!P0 IMAD.MOV.U32 R14, RZ, RZ, RZ ;  /* 0x000000ffff0e8224 */ /* 0x000fe400078e00ff */
[----:B------:R-:W-:Y:S02]  /*0c30*/  @P0 IMAD.MOV.U32 R14, RZ, RZ, RZ ;  /* 0x000000ffff0e0224 */ /* 0x000fe400078e00ff */
[----:B------:R-:W-:Y:S01]  /*0c40*/  @P0 IMAD.MOV.U32 R15, RZ, RZ, R4 ;  /* 0x000000ffff0f0224 */ /* 0x000fe200078e0004 */
[----:B------:R-:W-:Y:S06]  /*0c50*/  BRA `(.L_x_10) ;  /* 0x0000000000147947 */ /* 0x000fec0003800000 */
.L_x_12:
[----:B------:R-:W-:Y:S01]  /*0c60*/  LOP3.LUT R15, R11, 0x80000, RZ, 0xfc, !PT ;  /* 0x000800000b0f7812 */ /* 0x000fe200078efcff */
[----:B------:R-:W-:Y:S01]  /*0c70*/  IMAD.MOV.U32 R14, RZ, RZ, R10 ;  /* 0x000000ffff0e7224 */ /* 0x000fe200078e000a */
[----:B------:R-:W-:Y:S06]  /*0c80*/  BRA `(.L_x_10) ;  /* 0x0000000000087947 */ /* 0x000fec0003800000 */
.L_x_11:
[----:B------:R-:W-:Y:S01]  /*0c90*/  LOP3.LUT R15, R7, 0x80000, RZ, 0xfc, !PT ;  /* 0x00080000070f7812 */ /* 0x000fe200078efcff */
[----:B------:R-:W-:-:S07]  /*0ca0*/  IMAD.MOV.U32 R14, RZ, RZ, R6 ;  /* 0x000000ffff0e7224 */ /* 0x000fce00078e0006 */
.L_x_10:
[----:B------:R-:W-:Y:S05]  /*0cb0*/  BSYNC.RECONVERGENT B1 ;  /* 0x0000000000017941 */ /* 0x000fea0003800200 */
.L_x_8:
[----:B------:R-:W-:Y:S02]  /*0cc0*/  IMAD.MOV.U32 R4, RZ, RZ, R12 ;  /* 0x000000ffff047224 */ /* 0x000fe400078e000c */
[----:B------:R-:W-:-:S04]  /*0cd0*/  IMAD.MOV.U32 R5, RZ, RZ, 0x0 ;  /* 0x00000000ff057424 */ /* 0x000fc800078e00ff */
[----:B------:R-:W-:Y:S05]  /*0ce0*/  RET.REL.NODEC R4 `(_Z17mandelbrot_kernelPhddddddd) ;  /* 0xfffffff004c47950 */ /* 0x000fea0003c3ffff */
.L_x_13:
[----:B------:R-:W-:-:S00]  /*0cf0*/  BRA `(.L_x_13) ;  /* 0xfffffffc00fc7947 */ /* 0x000fc0000383ffff */
[----:B------:R-:W-:-:S00]  /*0d00*/  NOP ;  /* 0x0000000000007918 */ /* 0x000fc00000000000 */
[----:B------:R-:W-:-:S00]  /*0d10*/  NOP ;  /* 0x0000000000007918 */ /* 0x000fc00000000000 */
[----:B------:R-:W-:-:S00]  /*0d20*/  NOP ;  /* 0x0000000000007918 */ /* 0x000fc00000000000 */
[----:B------:R-:W-:-:S00]  /*0d30*/  NOP ;  /* 0x0000000000007918 */ /* 0x000fc00000000000 */
[----:B------:R-:W-:-:S00]  /*0d40*/  NOP ;  /* 0x0000000000007918 */ /* 0x000fc00000000000 */
[----:B------:R-:W-:-:S00]  /*0d50*/  NOP ;  /* 0x0000000000007918 */ /* 0x000fc00000000000 */
[----:B------:R-:W-:-:S00]  /*0d60*/  NOP ;  /* 0x0000000000007918 */ /* 0x000fc00000000000 */
[----:B------:R-:W-:-:S00]  /*0d70*/  NOP ;  /* 0x0000000000007918 */ /* 0x000fc00000000000 */
.L_x_14:


//--------------------- .nv.shared.reserved.0     --------------------------
	.section	.nv.shared.reserved.0,"aw",@nobits
	.weak		__nv_reservedSMEM_offset_0_alias
	.size		__nv_reservedSMEM_offset_0_alias, 0, 64
	.other		__nv_reservedSMEM_offset_0_alias,@"STO_CUDA_RESERVED_SHARED STV_DEFAULT"
__nv_reservedSMEM_offset_0_alias:
	.zero		0
	.zero		64


//--------------------- .nv.constant0._Z17mandelbrot_kernelPhddddddd --------------------------
	.section	.nv.constant0._Z17mandelbrot_kernelPhddddddd,"a",@progbits
	.sectionflags	@""
	.align	4
.nv.constant0._Z17mandelbrot_kernelPhddddddd:
	.zero		960


//--------------------- SYMBOLS --------------------------

	.type		.nv.reservedSmem.offset0,@object
	.size		.nv.reservedSmem.offset0,0x4
